//
// Generated by NVIDIA NVVM Compiler
//
// Compiler Build ID: CL-36424714
// Cuda compilation tools, release 13.0, V13.0.88
// Based on NVVM 20.0.0
//

.version 9.0
.target sm_100
.address_size 64

	// .globl	_Z15vectorAddSharedPiS_S_i
// _ZZ15vectorAddSharedPiS_S_iE3s_A has been demoted
// _ZZ15vectorAddSharedPiS_S_iE3s_B has been demoted

.visible .entry _Z15vectorAddSharedPiS_S_i(
	.param .u64 .ptr .align 1 _Z15vectorAddSharedPiS_S_i_param_0,
	.param .u64 .ptr .align 1 _Z15vectorAddSharedPiS_S_i_param_1,
	.param .u64 .ptr .align 1 _Z15vectorAddSharedPiS_S_i_param_2,
	.param .u32 _Z15vectorAddSharedPiS_S_i_param_3
)
{
	.reg .pred 	%p<2>;
	.reg .b32 	%r<16>;
	.reg .b64 	%rd<11>;
	// demoted variable
	.shared .align 4 .b8 _ZZ15vectorAddSharedPiS_S_iE3s_A[1024];
	// demoted variable
	.shared .align 4 .b8 _ZZ15vectorAddSharedPiS_S_iE3s_B[1024];
	ld.param.u64 	%rd1, [_Z15vectorAddSharedPiS_S_i_param_0];
	ld.param.u64 	%rd2, [_Z15vectorAddSharedPiS_S_i_param_1];
	ld.param.u64 	%rd3, [_Z15vectorAddSharedPiS_S_i_param_2];
	ld.param.u32 	%r3, [_Z15vectorAddSharedPiS_S_i_param_3];
	mov.u32 	%r4, %ctaid.x;
	mov.u32 	%r5, %ntid.x;
	mov.u32 	%r1, %tid.x;
	mad.lo.s32 	%r2, %r4, %r5, %r1;
	setp.ge.s32 	%p1, %r2, %r3;
	@%p1 bra 	$L__BB0_2;
	cvta.to.global.u64 	%rd4, %rd1;
	cvta.to.global.u64 	%rd5, %rd2;
	cvta.to.global.u64 	%rd6, %rd3;
	mul.wide.s32 	%rd7, %r2, 4;
	add.s64 	%rd8, %rd4, %rd7;
	ld.global.u32 	%r6, [%rd8];
	shl.b32 	%r7, %r1, 2;
	mov.u32 	%r8, _ZZ15vectorAddSharedPiS_S_iE3s_A;
	add.s32 	%r9, %r8, %r7;
	st.shared.u32 	[%r9], %r6;
	add.s64 	%rd9, %rd5, %rd7;
	ld.global.u32 	%r10, [%rd9];
	mov.u32 	%r11, _ZZ15vectorAddSharedPiS_S_iE3s_B;
	add.s32 	%r12, %r11, %r7;
	st.shared.u32 	[%r12], %r10;
	bar.sync 	0;
	ld.shared.u32 	%r13, [%r9];
	ld.shared.u32 	%r14, [%r12];
	add.s32 	%r15, %r14, %r13;
	add.s64 	%rd10, %rd6, %rd7;
	st.global.u32 	[%rd10], %r15;
$L__BB0_2:
	ret;

}


// ===== COMPILED SASS (sm_100) =====

	.target	sm_100

	.elftype	@"ET_EXEC"


//--------------------- .note.nv.tkinfo           --------------------------
	.section	.note.nv.tkinfo,"",@"SHT_NOTE"
	.sectionflags	@"SHF_NOTE_NV_TKINFO"
	.tkinfo
        /*0018*/ 	.word	0x00000002
        /*0030*/ 	.string	""
        /*0030*/ 	.string	"ptxas"
        /*0030*/ 	.string	"Cuda compilation tools, release 13.0, V13.0.88"
        /*0030*/ 	.string	"Build cuda_13.0.r13.0/compiler.36424714_0"
        /*0030*/ 	.string	"-arch sm_100 -m 64 "



//--------------------- .note.nv.cuinfo           --------------------------
	.section	.note.nv.cuinfo,"",@"SHT_NOTE"
	.sectionflags	@"SHF_NOTE_NV_CUINFO"
        /*0018*/ 	.short	0x0002
        /*001a*/ 	.short	0x0064
        /*001c*/ 	.short	0x0082
	.zero		2


//--------------------- .nv.info                  --------------------------
	.section	.nv.info,"",@"SHT_CUDA_INFO"
	.align	4


	//----- nvinfo : EIATTR_REGCOUNT
	.align		4
        /*0000*/ 	.byte	0x04, 0x2f
        /*0002*/ 	.short	(.L_1 - .L_0)
	.align		4
.L_0:
        /*0004*/ 	.word	index@(_Z15vectorAddSharedPiS_S_i)
        /*0008*/ 	.word	0x0000000e


	//----- nvinfo : EIATTR_FRAME_SIZE
	.align		4
.L_1:
        /*000c*/ 	.byte	0x04, 0x11
        /*000e*/ 	.short	(.L_3 - .L_2)
	.align		4
.L_2:
        /*0010*/ 	.word	index@(_Z15vectorAddSharedPiS_S_i)
        /*0014*/ 	.word	0x00000000


	//----- nvinfo : EIATTR_MIN_STACK_SIZE
	.align		4
.L_3:
        /*0018*/ 	.byte	0x04, 0x12
        /*001a*/ 	.short	(.L_5 - .L_4)
	.align		4
.L_4:
        /*001c*/ 	.word	index@(_Z15vectorAddSharedPiS_S_i)
        /*0020*/ 	.word	0x00000000
.L_5:


//--------------------- .nv.compat                --------------------------
	.section	.nv.compat,"",@"SHT_CUDA_COMPAT_INFO"
	.align	4
        /*0000*/ 	.byte	0x02, 0x09, 0x00, 0x00, 0x02, 0x02, 0x01, 0x00, 0x02, 0x05, 0x05, 0x00, 0x03, 0x07, 0x01, 0x01
        /*0010*/ 	.byte	0x02, 0x03, 0x00, 0x00, 0x02, 0x06, 0x01, 0x00, 0x04, 0x0b, 0x08, 0x00, 0x09, 0x00, 0x00, 0x00
        /*0020*/ 	.byte	0x00, 0x00, 0x00, 0x00


//--------------------- .nv.info._Z15vectorAddSharedPiS_S_i --------------------------
	.section	.nv.info._Z15vectorAddSharedPiS_S_i,"",@"SHT_CUDA_INFO"
	.sectionflags	@""
	.align	4


	//----- nvinfo : EIATTR_CUDA_API_VERSION
	.align		4
        /*0000*/ 	.byte	0x04, 0x37
        /*0002*/ 	.short	(.L_7 - .L_6)
.L_6:
        /*0004*/ 	.word	0x00000082


	//----- nvinfo : EIATTR_KPARAM_INFO
	.align		4
.L_7:
        /*0008*/ 	.byte	0x04, 0x17
        /*000a*/ 	.short	(.L_9 - .L_8)
.L_8:
        /*000c*/ 	.word	0x00000000
        /*0010*/ 	.short	0x0003
        /*0012*/ 	.short	0x0018
        /*0014*/ 	.byte	0x00, 0xf0, 0x11, 0x00


	//----- nvinfo : EIATTR_KPARAM_INFO
	.align		4
.L_9:
        /*0018*/ 	.byte	0x04, 0x17
        /*001a*/ 	.short	(.L_11 - .L_10)
.L_10:
        /*001c*/ 	.word	0x00000000
        /*0020*/ 	.short	0x0002
        /*0022*/ 	.short	0x0010
        /*0024*/ 	.byte	0x00, 0xf5, 0x21, 0x00


	//----- nvinfo : EIATTR_KPARAM_INFO
	.align		4
.L_11:
        /*0028*/ 	.byte	0x04, 0x17
        /*002a*/ 	.short	(.L_13 - .L_12)
.L_12:
        /*002c*/ 	.word	0x00000000
        /*0030*/ 	.short	0x0001
        /*0032*/ 	.short	0x0008
        /*0034*/ 	.byte	0x00, 0xf5, 0x21, 0x00


	//----- nvinfo : EIATTR_KPARAM_INFO
	.align		4
.L_13:
        /*0038*/ 	.byte	0x04, 0x17
        /*003a*/ 	.short	(.L_15 - .L_14)
.L_14:
        /*003c*/ 	.word	0x00000000
        /*0040*/ 	.short	0x0000
        /*0042*/ 	.short	0x0000
        /*0044*/ 	.byte	0x00, 0xf5, 0x21, 0x00


	//----- nvinfo : EIATTR_SPARSE_MMA_MASK
	.align		4
.L_15:
        /*0048*/ 	.byte	0x03, 0x50
        /*004a*/ 	.short	0x0000


	//----- nvinfo : EIATTR_MAXREG_COUNT
	.align		4
        /*004c*/ 	.byte	0x03, 0x1b
        /*004e*/ 	.short	0x00ff


	//----- nvinfo : EIATTR_NUM_BARRIERS
	.align		4
        /*0050*/ 	.byte	0x02, 0x4c
        /*0052*/ 	.byte	0x01
	.zero		1


	//----- nvinfo : EIATTR_MERCURY_ISA_VERSION
	.align		4
        /*0054*/ 	.byte	0x03, 0x5f
        /*0056*/ 	.short	0x0101


	//----- nvinfo : EIATTR_VRC_CTA_INIT_COUNT
	.align		4
        /*0058*/ 	.byte	0x02, 0x4a
	.zero		1
	.zero		1


	//----- nvinfo : EIATTR_EXIT_INSTR_OFFSETS
	.align		4
        /*005c*/ 	.byte	0x04, 0x1c
        /*005e*/ 	.short	(.L_17 - .L_16)


	//   ....[0]....
.L_16:
        /*0060*/ 	.word	0x00000070


	//   ....[1]....
        /*0064*/ 	.word	0x000001f0


	//----- nvinfo : EIATTR_CBANK_PARAM_SIZE
	.align		4
.L_17:
        /*0068*/ 	.byte	0x03, 0x19
        /*006a*/ 	.short	0x001c


	//----- nvinfo : EIATTR_PARAM_CBANK
	.align		4
        /*006c*/ 	.byte	0x04, 0x0a
        /*006e*/ 	.short	(.L_19 - .L_18)
	.align		4
.L_18:
        /*0070*/ 	.word	index@(.nv.constant0._Z15vectorAddSharedPiS_S_i)
        /*0074*/ 	.short	0x0380
        /*0076*/ 	.short	0x001c


	//----- nvinfo : EIATTR_SW_WAR
	.align		4
.L_19:
        /*0078*/ 	.byte	0x04, 0x36
        /*007a*/ 	.short	(.L_21 - .L_20)
.L_20:
        /*007c*/ 	.word	0x00000008
.L_21:


//--------------------- .nv.callgraph             --------------------------
	.section	.nv.callgraph,"",@"SHT_CUDA_CALLGRAPH"
	.align	4
	.sectionentsize	8
	.align		4
        /*0000*/ 	.word	0x00000000
	.align		4
        /*0004*/ 	.word	0xffffffff
	.align		4
        /*0008*/ 	.word	0x00000000
	.align		4
        /*000c*/ 	.word	0xfffffffe
	.align		4
        /*0010*/ 	.word	0x00000000
	.align		4
        /*0014*/ 	.word	0xfffffffd
	.align		4
        /*0018*/ 	.word	0x00000000
	.align		4
        /*001c*/ 	.word	0xfffffffc


//--------------------- .text._Z15vectorAddSharedPiS_S_i --------------------------
	.section	.text._Z15vectorAddSharedPiS_S_i,"ax",@progbits
	.align	128
        .global         _Z15vectorAddSharedPiS_S_i
        .type           _Z15vectorAddSharedPiS_S_i,@function
        .size           _Z15vectorAddSharedPiS_S_i,(.L_x_1 - _Z15vectorAddSharedPiS_S_i)
        .other          _Z15vectorAddSharedPiS_S_i,@"STO_CUDA_ENTRY STV_DEFAULT"
_Z15vectorAddSharedPiS_S_i:
.text._Z15vectorAddSharedPiS_S_i:
[----:B------:R-:W-:Y:S01]  /*0000*/  LDC R1, c[0x0][0x37c] ;  /* 0x0000df00ff017b82 */ /* 0x000fe20000000800 */
[----:B------:R-:W0:Y:S07]  /*0010*/  S2R R6, SR_TID.X ;  /* 0x0000000000067919 */ /* 0x000e2e0000002100 */
[----:B------:R-:W0:Y:S01]  /*0020*/  S2UR UR4, SR_CTAID.X ;  /* 0x00000000000479c3 */ /* 0x000e220000002500 */
[----:B------:R-:W1:Y:S07]  /*0030*/  LDCU UR5, c[0x0][0x398] ;  /* 0x00007300ff0577ac */ /* 0x000e6e0008000800 */
[----:B------:R-:W0:Y:S02]  /*0040*/  LDC R7, c[0x0][0x360] ;  /* 0x0000d800ff077b82 */ /* 0x000e240000000800 */
[----:B0-----:R-:W-:-:S05]  /*0050*/  IMAD R7, R7, UR4, R6 ;  /* 0x0000000407077c24 */ /* 0x001fca000f8e0206 */
[----:B-1----:R-:W-:-:S13]  /*0060*/  ISETP.GE.AND P0, PT, R7, UR5, PT ;  /* 0x0000000507007c0c */ /* 0x002fda000bf06270 */
[----:B------:R-:W-:Y:S05]  /*0070*/  @P0 EXIT ;  /* 0x000000000000094d */ /* 0x000fea0003800000 */
[----:B------:R-:W0:Y:S01]  /*0080*/  LDC.64 R2, c[0x0][0x380] ;  /* 0x0000e000ff027b82 */ /* 0x000e220000000a00 */
[----:B------:R-:W1:Y:S07]  /*0090*/  LDCU.64 UR8, c[0x0][0x358] ;  /* 0x00006b00ff0877ac */ /* 0x000e6e0008000a00 */
[----:B------:R-:W2:Y:S01]  /*00a0*/  LDC.64 R4, c[0x0][0x388] ;  /* 0x0000e200ff047b82 */ /* 0x000ea20000000a00 */
[----:B0-----:R-:W-:-:S05]  /*00b0*/  IMAD.WIDE R2, R7, 0x4, R2 ;  /* 0x0000000407027825 */ /* 0x001fca00078e0202 */
[----:B-1----:R0:W3:Y:S01]  /*00c0*/  LDG.E R0, desc[UR8][R2.64] ;  /* 0x0000000802007981 */ /* 0x0020e2000c1e1900 */
[----:B--2---:R-:W-:-:S06]  /*00d0*/  IMAD.WIDE R4, R7, 0x4, R4 ;  /* 0x0000000407047825 */ /* 0x004fcc00078e0204 */
[----:B------:R-:W2:Y:S01]  /*00e0*/  LDG.E R4, desc[UR8][R4.64] ;  /* 0x0000000804047981 */ /* 0x000ea2000c1e1900 */
[----:B------:R-:W1:Y:S01]  /*00f0*/  S2UR UR6, SR_CgaCtaId ;  /* 0x00000000000679c3 */ /* 0x000e620000008800 */
[----:B------:R-:W-:Y:S02]  /*0100*/  UMOV UR4, 0x400 ;  /* 0x0000040000047882 */ /* 0x000fe40000000000 */
[----:B------:R-:W-:-:S05]  /*0110*/  UIADD3 UR5, UPT, UPT, UR4, 0x400, URZ ;  /* 0x0000040004057890 */ /* 0x000fca000fffe0ff */
[----:B0-----:R-:W0:Y:S01]  /*0120*/  LDC.64 R2, c[0x0][0x390] ;  /* 0x0000e400ff027b82 */ /* 0x001e220000000a00 */
[----:B-1----:R-:W-:Y:S02]  /*0130*/  ULEA UR4, UR6, UR4, 0x18 ;  /* 0x0000000406047291 */ /* 0x002fe4000f8ec0ff */
[----:B------:R-:W-:-:S04]  /*0140*/  ULEA UR5, UR6, UR5, 0x18 ;  /* 0x0000000506057291 */ /* 0x000fc8000f8ec0ff */
[C---:B------:R-:W-:Y:S02]  /*0150*/  LEA R9, R6.reuse, UR4, 0x2 ;  /* 0x0000000406097c11 */ /* 0x040fe4000f8e10ff */
[----:B------:R-:W-:Y:S01]  /*0160*/  LEA R11, R6, UR5, 0x2 ;  /* 0x00000005060b7c11 */ /* 0x000fe2000f8e10ff */
[----:B0-----:R-:W-:Y:S02]  /*0170*/  IMAD.WIDE R2, R7, 0x4, R2 ;  /* 0x0000000407027825 */ /* 0x001fe400078e0202 */
[----:B---3--:R-:W-:Y:S04]  /*0180*/  STS [R9], R0 ;  /* 0x0000000009007388 */ /* 0x008fe80000000800 */
[----:B--2---:R-:W-:Y:S01]  /*0190*/  STS [R11], R4 ;  /* 0x000000040b007388 */ /* 0x004fe20000000800 */
[----:B------:R-:W-:Y:S06]  /*01a0*/  BAR.SYNC.DEFER_BLOCKING 0x0 ;  /* 0x0000000000007b1d */ /* 0x000fec0000010000 */
[----:B------:R-:W-:Y:S04]  /*01b0*/  LDS R5, [R9] ;  /* 0x0000000009057984 */ /* 0x000fe80000000800 */
[----:B------:R-:W0:Y:S02]  /*01c0*/  LDS R6, [R11] ;  /* 0x000000000b067984 */ /* 0x000e240000000800 */
[----:B0-----:R-:W-:-:S05]  /*01d0*/  IADD3 R5, PT, PT, R5, R6, RZ ;  /* 0x0000000605057210 */ /* 0x001fca0007ffe0ff */
[----:B------:R-:W-:Y:S01]  /*01e0*/  STG.E desc[UR8][R2.64], R5 ;  /* 0x0000000502007986 */ /* 0x000fe2000c101908 */
[----:B------:R-:W-:Y:S05]  /*01f0*/  EXIT ;  /* 0x000000000000794d */ /* 0x000fea0003800000 */
.L_x_0:
[----:B------:R-:W-:-:S00]  /*0200*/  BRA `(.L_x_0) ;  /* 0xfffffffc00fc7947 */ /* 0x000fc0000383ffff */
[----:B------:R-:W-:-:S00]  /*0210*/  NOP ;  /* 0x0000000000007918 */ /* 0x000fc00000000000 */
        /* <DEDUP_REMOVED lines=14> */
.L_x_1:


//--------------------- .nv.shared._Z15vectorAddSharedPiS_S_i --------------------------
	.section	.nv.shared._Z15vectorAddSharedPiS_S_i,"aw",@nobits
	.sectionflags	@""
	.align	4
.nv.shared._Z15vectorAddSharedPiS_S_i:
	.zero		3072


//--------------------- .nv.shared.reserved.0     --------------------------
	.section	.nv.shared.reserved.0,"aw",@nobits
	.weak		__nv_reservedSMEM_offset_0_alias
	.size		__nv_reservedSMEM_offset_0_alias, 0, 64
	.other		__nv_reservedSMEM_offset_0_alias,@"STO_CUDA_RESERVED_SHARED STV_DEFAULT"
__nv_reservedSMEM_offset_0_alias:
	.zero		0
	.zero		64


//--------------------- .nv.constant0._Z15vectorAddSharedPiS_S_i --------------------------
	.section	.nv.constant0._Z15vectorAddSharedPiS_S_i,"a",@progbits
	.sectionflags	@""
	.align	4
.nv.constant0._Z15vectorAddSharedPiS_S_i:
	.zero		924


//--------------------- SYMBOLS --------------------------

	.type		.nv.reservedSmem.offset0,@object
	.size		.nv.reservedSmem.offset0,0x4
	.type		.nv.reservedSmem.cap,@object
	.size		.nv.reservedSmem.cap,0x4
